//
// Generated by NVIDIA NVVM Compiler
//
// Compiler Build ID: CL-36424714
// Cuda compilation tools, release 13.0, V13.0.88
// Based on NVVM 20.0.0
//

.version 9.0
.target sm_100
.address_size 64


.func  (.param .b32 func_retval0) _Z18simple_regex_matchPKcS0_(
	.param .b64 _Z18simple_regex_matchPKcS0__param_0,
	.param .b64 _Z18simple_regex_matchPKcS0__param_1
)
{
	.reg .pred 	%p<14>;
	.reg .b16 	%rs<24>;
	.reg .b32 	%r<4>;
	.reg .b64 	%rd<13>;

	ld.param.u64 	%rd11, [_Z18simple_regex_matchPKcS0__param_0];
	ld.param.u64 	%rd10, [_Z18simple_regex_matchPKcS0__param_1];
	ld.u8 	%rs22, [%rd11];
	setp.eq.s16 	%p1, %rs22, 0;
	mov.b16 	%rs9, 1;
	mov.u16 	%rs23, %rs9;
	@%p1 bra 	$L__BB0_10;
$L__BB0_1:
	add.s64 	%rd3, %rd11, 1;
	ld.u8 	%rs3, [%rd11+1];
	add.s64 	%rd4, %rd11, 2;
	mov.u64 	%rd12, %rd10;
$L__BB0_2:
	setp.eq.s16 	%p2, %rs3, 42;
	@%p2 bra 	$L__BB0_6;
	ld.u8 	%rs5, [%rd10];
	setp.eq.s16 	%p3, %rs5, 0;
	mov.b16 	%rs23, 0;
	@%p3 bra 	$L__BB0_10;
	setp.ne.s16 	%p4, %rs22, 46;
	setp.ne.s16 	%p5, %rs22, %rs5;
	and.pred  	%p6, %p4, %p5;
	@%p6 bra 	$L__BB0_10;
	add.s64 	%rd10, %rd10, 1;
	setp.eq.s16 	%p7, %rs3, 0;
	mov.u16 	%rs22, %rs3;
	mov.u64 	%rd11, %rd3;
	mov.u16 	%rs23, %rs9;
	@%p7 bra 	$L__BB0_10;
	bra.uni 	$L__BB0_1;
$L__BB0_6:
	{ // callseq 0, 0
	.param .b64 param0;
	st.param.b64 	[param0], %rd4;
	.param .b64 param1;
	st.param.b64 	[param1], %rd12;
	.param .b32 retval0;
	call.uni (retval0), 
	_Z18simple_regex_matchPKcS0_, 
	(
	param0, 
	param1
	);
	ld.param.b32 	%r1, [retval0];
	} // callseq 0
	cvt.u16.u32 	%rs17, %r1;
	setp.ne.s16 	%p8, %rs17, 0;
	mov.u16 	%rs23, %rs9;
	@%p8 bra 	$L__BB0_10;
	ld.u8 	%rs6, [%rd12];
	setp.eq.s16 	%p9, %rs6, 0;
	mov.b16 	%rs23, 0;
	@%p9 bra 	$L__BB0_10;
	ld.u8 	%rs22, [%rd11];
	setp.ne.s16 	%p10, %rs22, 46;
	setp.ne.s16 	%p11, %rs22, %rs6;
	and.pred  	%p12, %p10, %p11;
	@%p12 bra 	$L__BB0_10;
	add.s64 	%rd12, %rd12, 1;
	setp.ne.s16 	%p13, %rs22, 0;
	mov.u16 	%rs23, %rs9;
	@%p13 bra 	$L__BB0_2;
$L__BB0_10:
	cvt.u32.u16 	%r3, %rs23;
	st.param.b32 	[func_retval0], %r3;
	ret;

}
	// .globl	_Z12regex_kernelPKcPKiS2_iS0_S2_S2_iP5MatchPimS5_
.visible .entry _Z12regex_kernelPKcPKiS2_iS0_S2_S2_iP5MatchPimS5_(
	.param .u64 .ptr .align 1 _Z12regex_kernelPKcPKiS2_iS0_S2_S2_iP5MatchPimS5__param_0,
	.param .u64 .ptr .align 1 _Z12regex_kernelPKcPKiS2_iS0_S2_S2_iP5MatchPimS5__param_1,
	.param .u64 .ptr .align 1 _Z12regex_kernelPKcPKiS2_iS0_S2_S2_iP5MatchPimS5__param_2,
	.param .u32 _Z12regex_kernelPKcPKiS2_iS0_S2_S2_iP5MatchPimS5__param_3,
	.param .u64 .ptr .align 1 _Z12regex_kernelPKcPKiS2_iS0_S2_S2_iP5MatchPimS5__param_4,
	.param .u64 .ptr .align 1 _Z12regex_kernelPKcPKiS2_iS0_S2_S2_iP5MatchPimS5__param_5,
	.param .u64 .ptr .align 1 _Z12regex_kernelPKcPKiS2_iS0_S2_S2_iP5MatchPimS5__param_6,
	.param .u32 _Z12regex_kernelPKcPKiS2_iS0_S2_S2_iP5MatchPimS5__param_7,
	.param .u64 .ptr .align 1 _Z12regex_kernelPKcPKiS2_iS0_S2_S2_iP5MatchPimS5__param_8,
	.param .u64 .ptr .align 1 _Z12regex_kernelPKcPKiS2_iS0_S2_S2_iP5MatchPimS5__param_9,
	.param .u64 _Z12regex_kernelPKcPKiS2_iS0_S2_S2_iP5MatchPimS5__param_10,
	.param .u64 .ptr .align 1 _Z12regex_kernelPKcPKiS2_iS0_S2_S2_iP5MatchPimS5__param_11
)
{
	.reg .pred 	%p<10>;
	.reg .b16 	%rs<2>;
	.reg .b32 	%r<23>;
	.reg .b64 	%rd<30>;

	ld.param.u64 	%rd8, [_Z12regex_kernelPKcPKiS2_iS0_S2_S2_iP5MatchPimS5__param_0];
	ld.param.u64 	%rd9, [_Z12regex_kernelPKcPKiS2_iS0_S2_S2_iP5MatchPimS5__param_1];
	ld.param.u64 	%rd10, [_Z12regex_kernelPKcPKiS2_iS0_S2_S2_iP5MatchPimS5__param_2];
	ld.param.u32 	%r9, [_Z12regex_kernelPKcPKiS2_iS0_S2_S2_iP5MatchPimS5__param_3];
	ld.param.u64 	%rd11, [_Z12regex_kernelPKcPKiS2_iS0_S2_S2_iP5MatchPimS5__param_4];
	ld.param.u64 	%rd12, [_Z12regex_kernelPKcPKiS2_iS0_S2_S2_iP5MatchPimS5__param_5];
	ld.param.u32 	%r8, [_Z12regex_kernelPKcPKiS2_iS0_S2_S2_iP5MatchPimS5__param_7];
	ld.param.u64 	%rd13, [_Z12regex_kernelPKcPKiS2_iS0_S2_S2_iP5MatchPimS5__param_8];
	ld.param.u64 	%rd15, [_Z12regex_kernelPKcPKiS2_iS0_S2_S2_iP5MatchPimS5__param_9];
	ld.param.u64 	%rd14, [_Z12regex_kernelPKcPKiS2_iS0_S2_S2_iP5MatchPimS5__param_10];
	ld.param.u64 	%rd16, [_Z12regex_kernelPKcPKiS2_iS0_S2_S2_iP5MatchPimS5__param_11];
	cvta.to.global.u64 	%rd1, %rd15;
	cvta.to.global.u64 	%rd2, %rd16;
	mov.u32 	%r10, %ctaid.x;
	mov.u32 	%r11, %ntid.x;
	mov.u32 	%r12, %tid.x;
	mad.lo.s32 	%r1, %r10, %r11, %r12;
	setp.ge.s32 	%p1, %r1, %r9;
	@%p1 bra 	$L__BB1_11;
	cvta.to.global.u64 	%rd17, %rd9;
	cvta.to.global.u64 	%rd18, %rd10;
	mul.wide.s32 	%rd19, %r1, 4;
	add.s64 	%rd20, %rd17, %rd19;
	ld.global.u32 	%r2, [%rd20];
	add.s64 	%rd21, %rd18, %rd19;
	ld.global.u32 	%r3, [%rd21];
	ld.global.u32 	%r13, [%rd2];
	setp.ne.s32 	%p2, %r13, 0;
	setp.lt.s32 	%p3, %r8, 1;
	or.pred  	%p4, %p2, %p3;
	@%p4 bra 	$L__BB1_11;
	cvta.to.global.u64 	%rd3, %rd12;
	cvta.to.global.u64 	%rd4, %rd13;
	cvt.s64.s32 	%rd5, %r2;
	mov.b32 	%r21, 0;
$L__BB1_3:
	setp.lt.s32 	%p5, %r3, 1;
	@%p5 bra 	$L__BB1_10;
	mul.wide.u32 	%rd22, %r21, 4;
	add.s64 	%rd23, %rd3, %rd22;
	ld.global.s32 	%rd24, [%rd23];
	add.s64 	%rd6, %rd11, %rd24;
	mov.b32 	%r22, 0;
	bra.uni 	$L__BB1_6;
$L__BB1_5:
	add.s32 	%r22, %r22, 1;
	setp.eq.s32 	%p8, %r22, %r3;
	@%p8 bra 	$L__BB1_10;
$L__BB1_6:
	cvt.u64.u32 	%rd25, %r22;
	add.s64 	%rd26, %rd25, %rd5;
	add.s64 	%rd27, %rd8, %rd26;
	{ // callseq 1, 0
	.param .b64 param0;
	st.param.b64 	[param0], %rd6;
	.param .b64 param1;
	st.param.b64 	[param1], %rd27;
	.param .b32 retval0;
	call.uni (retval0), 
	_Z18simple_regex_matchPKcS0_, 
	(
	param0, 
	param1
	);
	ld.param.b32 	%r16, [retval0];
	} // callseq 1
	cvt.u16.u32 	%rs1, %r16;
	setp.eq.s16 	%p6, %rs1, 0;
	@%p6 bra 	$L__BB1_5;
	atom.global.add.u32 	%r18, [%rd1], 1;
	cvt.s64.s32 	%rd7, %r18;
	setp.gt.u64 	%p7, %rd14, %rd7;
	@%p7 bra 	$L__BB1_9;
	atom.global.exch.b32 	%r19, [%rd2], 1;
	atom.global.add.u32 	%r20, [%rd1], -1;
	bra.uni 	$L__BB1_11;
$L__BB1_9:
	shl.b64 	%rd28, %rd7, 3;
	add.s64 	%rd29, %rd4, %rd28;
	st.global.u32 	[%rd29], %r1;
	st.global.u32 	[%rd29+4], %r21;
$L__BB1_10:
	add.s32 	%r21, %r21, 1;
	setp.ne.s32 	%p9, %r21, %r8;
	@%p9 bra 	$L__BB1_3;
$L__BB1_11:
	ret;

}


// ===== COMPILED SASS (sm_100) =====

	.target	sm_100

	.elftype	@"ET_EXEC"


//--------------------- .note.nv.tkinfo           --------------------------
	.section	.note.nv.tkinfo,"",@"SHT_NOTE"
	.sectionflags	@"SHF_NOTE_NV_TKINFO"
	.tkinfo
        /*0018*/ 	.word	0x00000002
        /*0030*/ 	.string	""
        /*0030*/ 	.string	"ptxas"
        /*0030*/ 	.string	"Cuda compilation tools, release 13.0, V13.0.88"
        /*0030*/ 	.string	"Build cuda_13.0.r13.0/compiler.36424714_0"
        /*0030*/ 	.string	"-arch sm_100 -m 64 "



//--------------------- .note.nv.cuinfo           --------------------------
	.section	.note.nv.cuinfo,"",@"SHT_NOTE"
	.sectionflags	@"SHF_NOTE_NV_CUINFO"
        /*0018*/ 	.short	0x0002
        /*001a*/ 	.short	0x0064
        /*001c*/ 	.short	0x0082
	.zero		2


//--------------------- .nv.info                  --------------------------
	.section	.nv.info,"",@"SHT_CUDA_INFO"
	.align	4


	//----- nvinfo : EIATTR_REGCOUNT
	.align		4
        /*0000*/ 	.byte	0x04, 0x2f
        /*0002*/ 	.short	(.L_1 - .L_0)
	.align		4
.L_0:
        /*0004*/ 	.word	index@(_Z12regex_kernelPKcPKiS2_iS0_S2_S2_iP5MatchPimS5_)
        /*0008*/ 	.word	0x00000022


	//----- nvinfo : EIATTR_FRAME_SIZE
	.align		4
.L_1:
        /*000c*/ 	.byte	0x04, 0x11
        /*000e*/ 	.short	(.L_3 - .L_2)
	.align		4
.L_2:
        /*0010*/ 	.word	index@($_Z12regex_kernelPKcPKiS2_iS0_S2_S2_iP5MatchPimS5_$_Z18simple_regex_matchPKcS0_)
        /*0014*/ 	.word	0x00000000


	//----- nvinfo : EIATTR_FRAME_SIZE
	.align		4
.L_3:
        /*0018*/ 	.byte	0x04, 0x11
        /*001a*/ 	.short	(.L_5 - .L_4)
	.align		4
.L_4:
        /*001c*/ 	.word	index@(_Z12regex_kernelPKcPKiS2_iS0_S2_S2_iP5MatchPimS5_)
        /*0020*/ 	.word	0x00000000


	//----- nvinfo : EIATTR_MIN_STACK_SIZE
	.align		4
.L_5:
        /*0024*/ 	.byte	0x04, 0x12
        /*0026*/ 	.short	(.L_7 - .L_6)
	.align		4
.L_6:
        /*0028*/ 	.word	index@(_Z12regex_kernelPKcPKiS2_iS0_S2_S2_iP5MatchPimS5_)
        /*002c*/ 	.word	0x00000000
.L_7:


//--------------------- .nv.compat                --------------------------
	.section	.nv.compat,"",@"SHT_CUDA_COMPAT_INFO"
	.align	4
        /*0000*/ 	.byte	0x02, 0x09, 0x00, 0x00, 0x02, 0x02, 0x01, 0x00, 0x02, 0x05, 0x05, 0x00, 0x03, 0x07, 0x01, 0x01
        /*0010*/ 	.byte	0x02, 0x03, 0x00, 0x00, 0x02, 0x06, 0x01, 0x00, 0x04, 0x0b, 0x08, 0x00, 0x09, 0x00, 0x00, 0x00
        /*0020*/ 	.byte	0x00, 0x00, 0x00, 0x00


//--------------------- .nv.info._Z12regex_kernelPKcPKiS2_iS0_S2_S2_iP5MatchPimS5_ --------------------------
	.section	.nv.info._Z12regex_kernelPKcPKiS2_iS0_S2_S2_iP5MatchPimS5_,"",@"SHT_CUDA_INFO"
	.sectionflags	@""
	.align	4


	//----- nvinfo : EIATTR_CUDA_API_VERSION
	.align		4
        /*0000*/ 	.byte	0x04, 0x37
        /*0002*/ 	.short	(.L_9 - .L_8)
.L_8:
        /*0004*/ 	.word	0x00000082


	//----- nvinfo : EIATTR_KPARAM_INFO
	.align		4
.L_9:
        /*0008*/ 	.byte	0x04, 0x17
        /*000a*/ 	.short	(.L_11 - .L_10)
.L_10:
        /*000c*/ 	.word	0x00000000
        /*0010*/ 	.short	0x000b
        /*0012*/ 	.short	0x0058
        /*0014*/ 	.byte	0x00, 0xf5, 0x21, 0x00


	//----- nvinfo : EIATTR_KPARAM_INFO
	.align		4
.L_11:
        /*0018*/ 	.byte	0x04, 0x17
        /*001a*/ 	.short	(.L_13 - .L_12)
.L_12:
        /*001c*/ 	.word	0x00000000
        /*0020*/ 	.short	0x000a
        /*0022*/ 	.short	0x0050
        /*0024*/ 	.byte	0x00, 0xf0, 0x21, 0x00


	//----- nvinfo : EIATTR_KPARAM_INFO
	.align		4
.L_13:
        /*0028*/ 	.byte	0x04, 0x17
        /*002a*/ 	.short	(.L_15 - .L_14)
.L_14:
        /*002c*/ 	.word	0x00000000
        /*0030*/ 	.short	0x0009
        /*0032*/ 	.short	0x0048
        /*0034*/ 	.byte	0x00, 0xf5, 0x21, 0x00


	//----- nvinfo : EIATTR_KPARAM_INFO
	.align		4
.L_15:
        /*0038*/ 	.byte	0x04, 0x17
        /*003a*/ 	.short	(.L_17 - .L_16)
.L_16:
        /*003c*/ 	.word	0x00000000
        /*0040*/ 	.short	0x0008
        /*0042*/ 	.short	0x0040
        /*0044*/ 	.byte	0x00, 0xf5, 0x21, 0x00


	//----- nvinfo : EIATTR_KPARAM_INFO
	.align		4
.L_17:
        /*0048*/ 	.byte	0x04, 0x17
        /*004a*/ 	.short	(.L_19 - .L_18)
.L_18:
        /*004c*/ 	.word	0x00000000
        /*0050*/ 	.short	0x0007
        /*0052*/ 	.short	0x0038
        /*0054*/ 	.byte	0x00, 0xf0, 0x11, 0x00


	//----- nvinfo : EIATTR_KPARAM_INFO
	.align		4
.L_19:
        /*0058*/ 	.byte	0x04, 0x17
        /*005a*/ 	.short	(.L_21 - .L_20)
.L_20:
        /*005c*/ 	.word	0x00000000
        /*0060*/ 	.short	0x0006
        /*0062*/ 	.short	0x0030
        /*0064*/ 	.byte	0x00, 0xf5, 0x21, 0x00


	//----- nvinfo : EIATTR_KPARAM_INFO
	.align		4
.L_21:
        /*0068*/ 	.byte	0x04, 0x17
        /*006a*/ 	.short	(.L_23 - .L_22)
.L_22:
        /*006c*/ 	.word	0x00000000
        /*0070*/ 	.short	0x0005
        /*0072*/ 	.short	0x0028
        /*0074*/ 	.byte	0x00, 0xf5, 0x21, 0x00


	//----- nvinfo : EIATTR_KPARAM_INFO
	.align		4
.L_23:
        /*0078*/ 	.byte	0x04, 0x17
        /*007a*/ 	.short	(.L_25 - .L_24)
.L_24:
        /*007c*/ 	.word	0x00000000
        /*0080*/ 	.short	0x0004
        /*0082*/ 	.short	0x0020
        /*0084*/ 	.byte	0x00, 0xf5, 0x21, 0x00


	//----- nvinfo : EIATTR_KPARAM_INFO
	.align		4
.L_25:
        /*0088*/ 	.byte	0x04, 0x17
        /*008a*/ 	.short	(.L_27 - .L_26)
.L_26:
        /*008c*/ 	.word	0x00000000
        /*0090*/ 	.short	0x0003
        /*0092*/ 	.short	0x0018
        /*0094*/ 	.byte	0x00, 0xf0, 0x11, 0x00


	//----- nvinfo : EIATTR_KPARAM_INFO
	.align		4
.L_27:
        /*0098*/ 	.byte	0x04, 0x17
        /*009a*/ 	.short	(.L_29 - .L_28)
.L_28:
        /*009c*/ 	.word	0x00000000
        /*00a0*/ 	.short	0x0002
        /*00a2*/ 	.short	0x0010
        /*00a4*/ 	.byte	0x00, 0xf5, 0x21, 0x00


	//----- nvinfo : EIATTR_KPARAM_INFO
	.align		4
.L_29:
        /*00a8*/ 	.byte	0x04, 0x17
        /*00aa*/ 	.short	(.L_31 - .L_30)
.L_30:
        /*00ac*/ 	.word	0x00000000
        /*00b0*/ 	.short	0x0001
        /*00b2*/ 	.short	0x0008
        /*00b4*/ 	.byte	0x00, 0xf5, 0x21, 0x00


	//----- nvinfo : EIATTR_KPARAM_INFO
	.align		4
.L_31:
        /*00b8*/ 	.byte	0x04, 0x17
        /*00ba*/ 	.short	(.L_33 - .L_32)
.L_32:
        /*00bc*/ 	.word	0x00000000
        /*00c0*/ 	.short	0x0000
        /*00c2*/ 	.short	0x0000
        /*00c4*/ 	.byte	0x00, 0xf5, 0x21, 0x00


	//----- nvinfo : EIATTR_SPARSE_MMA_MASK
	.align		4
.L_33:
        /*00c8*/ 	.byte	0x03, 0x50
        /*00ca*/ 	.short	0x0000


	//----- nvinfo : EIATTR_MAXREG_COUNT
	.align		4
        /*00cc*/ 	.byte	0x03, 0x1b
        /*00ce*/ 	.short	0x00ff


	//----- nvinfo : EIATTR_MERCURY_ISA_VERSION
	.align		4
        /*00d0*/ 	.byte	0x03, 0x5f
        /*00d2*/ 	.short	0x0101


	//----- nvinfo : EIATTR_INT_WARP_WIDE_INSTR_OFFSETS
	.align		4
        /*00d4*/ 	.byte	0x04, 0x31
        /*00d6*/ 	.short	(.L_35 - .L_34)


	//   ....[0]....
.L_34:
        /*00d8*/ 	.word	0x00000320


	//   ....[1]....
        /*00dc*/ 	.word	0x000003c0


	//   ....[2]....
        /*00e0*/ 	.word	0x000004e0


	//----- nvinfo : EIATTR_VRC_CTA_INIT_COUNT
	.align		4
.L_35:
        /*00e4*/ 	.byte	0x02, 0x4a
	.zero		1
	.zero		1


	//----- nvinfo : EIATTR_EXIT_INSTR_OFFSETS
	.align		4
        /*00e8*/ 	.byte	0x04, 0x1c
        /*00ea*/ 	.short	(.L_37 - .L_36)


	//   ....[0]....
.L_36:
        /*00ec*/ 	.word	0x00000070


	//   ....[1]....
        /*00f0*/ 	.word	0x000000e0


	//   ....[2]....
        /*00f4*/ 	.word	0x000004c0


	//   ....[3]....
        /*00f8*/ 	.word	0x00000560


	//----- nvinfo : EIATTR_CRS_STACK_SIZE
	.align		4
.L_37:
        /*00fc*/ 	.byte	0x04, 0x1e
        /*00fe*/ 	.short	(.L_39 - .L_38)
.L_38:
        /*0100*/ 	.word	0x00000000


	//----- nvinfo : EIATTR_CBANK_PARAM_SIZE
	.align		4
.L_39:
        /*0104*/ 	.byte	0x03, 0x19
        /*0106*/ 	.short	0x0060


	//----- nvinfo : EIATTR_PARAM_CBANK
	.align		4
        /*0108*/ 	.byte	0x04, 0x0a
        /*010a*/ 	.short	(.L_41 - .L_40)
	.align		4
.L_40:
        /*010c*/ 	.word	index@(.nv.constant0._Z12regex_kernelPKcPKiS2_iS0_S2_S2_iP5MatchPimS5_)
        /*0110*/ 	.short	0x0380
        /*0112*/ 	.short	0x0060


	//----- nvinfo : EIATTR_SW_WAR
	.align		4
.L_41:
        /*0114*/ 	.byte	0x04, 0x36
        /*0116*/ 	.short	(.L_43 - .L_42)
.L_42:
        /*0118*/ 	.word	0x00000008
.L_43:


//--------------------- .nv.callgraph             --------------------------
	.section	.nv.callgraph,"",@"SHT_CUDA_CALLGRAPH"
	.align	4
	.sectionentsize	8
	.align		4
        /*0000*/ 	.word	0x00000000
	.align		4
        /*0004*/ 	.word	0xffffffff
	.align		4
        /*0008*/ 	.word	0x00000000
	.align		4
        /*000c*/ 	.word	0xfffffffe
	.align		4
        /*0010*/ 	.word	0x00000000
	.align		4
        /*0014*/ 	.word	0xfffffffd
	.align		4
        /*0018*/ 	.word	0x00000000
	.align		4
        /*001c*/ 	.word	0xfffffffc


//--------------------- .text._Z12regex_kernelPKcPKiS2_iS0_S2_S2_iP5MatchPimS5_ --------------------------
	.section	.text._Z12regex_kernelPKcPKiS2_iS0_S2_S2_iP5MatchPimS5_,"ax",@progbits
	.align	128
        .global         _Z12regex_kernelPKcPKiS2_iS0_S2_S2_iP5MatchPimS5_
        .type           _Z12regex_kernelPKcPKiS2_iS0_S2_S2_iP5MatchPimS5_,@function
        .size           _Z12regex_kernelPKcPKiS2_iS0_S2_S2_iP5MatchPimS5_,(.L_x_13 - _Z12regex_kernelPKcPKiS2_iS0_S2_S2_iP5MatchPimS5_)
        .other          _Z12regex_kernelPKcPKiS2_iS0_S2_S2_iP5MatchPimS5_,@"STO_CUDA_ENTRY STV_DEFAULT"
_Z12regex_kernelPKcPKiS2_iS0_S2_S2_iP5MatchPimS5_:
.text._Z12regex_kernelPKcPKiS2_iS0_S2_S2_iP5MatchPimS5_:
[----:B------:R-:W0:Y:S01]  /*0000*/  LDC R1, c[0x0][0x37c] ;  /* 0x0000df00ff017b82 */ /* 0x000e220000000800 */
[----:B------:R-:W1:Y:S07]  /*0010*/  S2R R3, SR_TID.X ;  /* 0x0000000000037919 */ /* 0x000e6e0000002100 */
[----:B------:R-:W1:Y:S01]  /*0020*/  S2UR UR4, SR_CTAID.X ;  /* 0x00000000000479c3 */ /* 0x000e620000002500 */
[----:B------:R-:W2:Y:S07]  /*0030*/  LDCU UR5, c[0x0][0x398] ;  /* 0x00007300ff0577ac */ /* 0x000eae0008000800 */
[----:B------:R-:W1:Y:S02]  /*0040*/  LDC R24, c[0x0][0x360] ;  /* 0x0000d800ff187b82 */ /* 0x000e640000000800 */
[----:B-1----:R-:W-:-:S05]  /*0050*/  IMAD R24, R24, UR4, R3 ;  /* 0x0000000418187c24 */ /* 0x002fca000f8e0203 */
[----:B--2---:R-:W-:-:S13]  /*0060*/  ISETP.GE.AND P0, PT, R24, UR5, PT ;  /* 0x0000000518007c0c */ /* 0x004fda000bf06270 */
[----:B0-----:R-:W-:Y:S05]  /*0070*/  @P0 EXIT ;  /* 0x000000000000094d */ /* 0x001fea0003800000 */
[----:B------:R-:W0:Y:S01]  /*0080*/  LDC.64 R2, c[0x0][0x3d8] ;  /* 0x0000f600ff027b82 */ /* 0x000e220000000a00 */
[----:B------:R-:W0:Y:S07]  /*0090*/  LDCU.64 UR36, c[0x0][0x358] ;  /* 0x00006b00ff2477ac */ /* 0x000e2e0008000a00 */
[----:B------:R-:W1:Y:S01]  /*00a0*/  LDC R0, c[0x0][0x3b8] ;  /* 0x0000ee00ff007b82 */ /* 0x000e620000000800 */
[----:B0-----:R-:W2:Y:S01]  /*00b0*/  LDG.E R2, desc[UR36][R2.64] ;  /* 0x0000002402027981 */ /* 0x001ea2000c1e1900 */
[----:B-1----:R-:W-:-:S04]  /*00c0*/  ISETP.GE.AND P0, PT, R0, 0x1, PT ;  /* 0x000000010000780c */ /* 0x002fc80003f06270 */
[----:B--2---:R-:W-:-:S13]  /*00d0*/  ISETP.NE.OR P0, PT, R2, RZ, !P0 ;  /* 0x000000ff0200720c */ /* 0x004fda0004705670 */
[----:B------:R-:W-:Y:S05]  /*00e0*/  @P0 EXIT ;  /* 0x000000000000094d */ /* 0x000fea0003800000 */
[----:B------:R-:W0:Y:S01]  /*00f0*/  LDC.64 R2, c[0x0][0x388] ;  /* 0x0000e200ff027b82 */ /* 0x000e220000000a00 */
[----:B------:R-:W1:Y:S07]  /*0100*/  LDCU.64 UR38, c[0x0][0x380] ;  /* 0x00007000ff2677ac */ /* 0x000e6e0008000a00 */
[----:B------:R-:W2:Y:S01]  /*0110*/  LDC.64 R4, c[0x0][0x390] ;  /* 0x0000e400ff047b82 */ /* 0x000ea20000000a00 */
[----:B0-----:R-:W-:-:S05]  /*0120*/  IMAD.WIDE R2, R24, 0x4, R2 ;  /* 0x0000000418027825 */ /* 0x001fca00078e0202 */
[----:B------:R-:W3:Y:S01]  /*0130*/  LDG.E R23, desc[UR36][R2.64] ;  /* 0x0000002402177981 */ /* 0x000ee2000c1e1900 */
[----:B--2---:R-:W-:-:S05]  /*0140*/  IMAD.WIDE R4, R24, 0x4, R4 ;  /* 0x0000000418047825 */ /* 0x004fca00078e0204 */
[----:B------:R0:W5:Y:S01]  /*0150*/  LDG.E R22, desc[UR36][R4.64] ;  /* 0x0000002404167981 */ /* 0x000162000c1e1900 */
[----:B------:R-:W-:Y:S01]  /*0160*/  IMAD.MOV.U32 R19, RZ, RZ, RZ ;  /* 0x000000ffff137224 */ /* 0x000fe200078e00ff */
[----:B01-3--:R-:W-:-:S07]  /*0170*/  SHF.R.S32.HI R17, RZ, 0x1f, R23 ;  /* 0x0000001fff117819 */ /* 0x00bfce0000011417 */
.L_x_5:
[----:B-----5:R-:W-:Y:S01]  /*0180*/  ISETP.GE.AND P0, PT, R22, 0x1, PT ;  /* 0x000000011600780c */ /* 0x020fe20003f06270 */
[----:B------:R-:W-:Y:S05]  /*0190*/  YIELD ;  /* 0x0000000000007946 */ /* 0x000fea0003800000 */
[----:B------:R-:W-:Y:S07]  /*01a0*/  BSSY.RECONVERGENT B6, `(.L_x_0) ;  /* 0x000002d000067945 */ /* 0x000fee0003800200 */
[----:B------:R-:W-:Y:S05]  /*01b0*/  @!P0 BRA `(.L_x_1) ;  /* 0x0000000000ac8947 */ /* 0x000fea0003800000 */
[----:B------:R-:W0:Y:S01]  /*01c0*/  LDC.64 R4, c[0x0][0x3a8] ;  /* 0x0000ea00ff047b82 */ /* 0x000e220000000a00 */
[----:B------:R-:W1:Y:S01]  /*01d0*/  LDCU.64 UR4, c[0x0][0x3a0] ;  /* 0x00007400ff0477ac */ /* 0x000e620008000a00 */
[----:B0-----:R-:W-:-:S06]  /*01e0*/  IMAD.WIDE.U32 R4, R19, 0x4, R4 ;  /* 0x0000000413047825 */ /* 0x001fcc00078e0004 */
[----:B------:R-:W1:Y:S01]  /*01f0*/  LDG.E R4, desc[UR36][R4.64] ;  /* 0x0000002404047981 */ /* 0x000e62000c1e1900 */
[----:B------:R-:W-:Y:S01]  /*0200*/  IMAD.MOV.U32 R18, RZ, RZ, RZ ;  /* 0x000000ffff127224 */ /* 0x000fe200078e00ff */
[----:B-1----:R-:W-:-:S04]  /*0210*/  IADD3 R16, P0, PT, R4, UR4, RZ ;  /* 0x0000000404107c10 */ /* 0x002fc8000ff1e0ff */
[----:B------:R-:W-:-:S09]  /*0220*/  LEA.HI.X.SX32 R2, R4, UR5, 0x1, P0 ;  /* 0x0000000504027c11 */ /* 0x000fd200080f0eff */
.L_x_3:
[----:B------:R-:W-:Y:S01]  /*0230*/  IADD3 R6, P0, P1, R18, UR38, R23 ;  /* 0x0000002612067c10 */ /* 0x000fe2000f91e017 */
[----:B------:R-:W-:Y:S01]  /*0240*/  IMAD.MOV.U32 R4, RZ, RZ, R16 ;  /* 0x000000ffff047224 */ /* 0x000fe200078e0010 */
[----:B------:R-:W-:Y:S01]  /*0250*/  MOV R20, 0x2a0 ;  /* 0x000002a000147802 */ /* 0x000fe20000000f00 */
[----:B------:R-:W-:Y:S01]  /*0260*/  IMAD.MOV.U32 R5, RZ, RZ, R2 ;  /* 0x000000ffff057224 */ /* 0x000fe200078e0002 */
[----:B------:R-:W-:Y:S01]  /*0270*/  IADD3.X R7, PT, PT, RZ, UR39, R17, P0, P1 ;  /* 0x00000027ff077c10 */ /* 0x000fe200087e2411 */
[----:B------:R-:W-:-:S08]  /*0280*/  IMAD.MOV.U32 R21, RZ, RZ, 0x0 ;  /* 0x00000000ff157424 */ /* 0x000fd000078e00ff */
[----:B------:R-:W-:Y:S05]  /*0290*/  CALL.REL.NOINC `($_Z12regex_kernelPKcPKiS2_iS0_S2_S2_iP5MatchPimS5_$_Z18simple_regex_matchPKcS0_) ;  /* 0x0000000000b47944 */ /* 0x000fea0003c00000 */
[----:B------:R-:W-:-:S04]  /*02a0*/  PRMT R0, R4, 0x9910, RZ ;  /* 0x0000991004007816 */ /* 0x000fc800000000ff */
[----:B------:R-:W-:-:S13]  /*02b0*/  ISETP.NE.AND P0, PT, R0, RZ, PT ;  /* 0x000000ff0000720c */ /* 0x000fda0003f05270 */
[----:B------:R-:W-:Y:S05]  /*02c0*/  @P0 BRA `(.L_x_2) ;  /* 0x0000000000100947 */ /* 0x000fea0003800000 */
[----:B------:R-:W-:-:S05]  /*02d0*/  VIADD R18, R18, 0x1 ;  /* 0x0000000112127836 */ /* 0x000fca0000000000 */
[----:B------:R-:W-:-:S13]  /*02e0*/  ISETP.NE.AND P0, PT, R18, R22, PT ;  /* 0x000000161200720c */ /* 0x000fda0003f05270 */
[----:B------:R-:W-:Y:S05]  /*02f0*/  @!P0 BRA `(.L_x_1) ;  /* 0x00000000005c8947 */ /* 0x000fea0003800000 */
[----:B------:R-:W-:Y:S05]  /*0300*/  BRA `(.L_x_3) ;  /* 0xfffffffc00c87947 */ /* 0x000fea000383ffff */
.L_x_2:
[----:B------:R-:W0:Y:S01]  /*0310*/  S2R R7, SR_LANEID ;  /* 0x0000000000077919 */ /* 0x000e220000000000 */
[----:B------:R-:W-:Y:S01]  /*0320*/  VOTEU.ANY UR4, UPT, PT ;  /* 0x0000000000047886 */ /* 0x000fe200038e0100 */
[----:B------:R-:W1:Y:S01]  /*0330*/  LDC.64 R2, c[0x0][0x3c8] ;  /* 0x0000f200ff027b82 */ /* 0x000e620000000a00 */
[----:B------:R-:W0:Y:S08]  /*0340*/  FLO.U32 R4, UR4 ;  /* 0x0000000400047d00 */ /* 0x000e3000080e0000 */
[----:B------:R-:W1:Y:S01]  /*0350*/  POPC R5, UR4 ;  /* 0x0000000400057d09 */ /* 0x000e620008000000 */
[----:B0-----:R-:W-:-:S13]  /*0360*/  ISETP.EQ.U32.AND P0, PT, R4, R7, PT ;  /* 0x000000070400720c */ /* 0x001fda0003f02070 */
[----:B-1----:R-:W2:Y:S01]  /*0370*/  @P0 ATOMG.E.ADD.STRONG.GPU PT, R5, desc[UR36][R2.64], R5 ;  /* 0x80000005020509a8 */ /* 0x002ea200081ef124 */
[----:B------:R-:W0:Y:S02]  /*0380*/  S2R R6, SR_LTMASK ;  /* 0x0000000000067919 */ /* 0x000e240000003900 */
[----:B0-----:R-:W-:Y:S01]  /*0390*/  LOP3.LUT R6, R6, UR4, RZ, 0xc0, !PT ;  /* 0x0000000406067c12 */ /* 0x001fe2000f8ec0ff */
[----:B------:R-:W0:Y:S03]  /*03a0*/  LDCU.64 UR4, c[0x0][0x3d0] ;  /* 0x00007a00ff0477ac */ /* 0x000e260008000a00 */
[----:B------:R-:W1:Y:S01]  /*03b0*/  POPC R9, R6 ;  /* 0x0000000600097309 */ /* 0x000e620000000000 */
[----:B--2---:R-:W1:Y:S02]  /*03c0*/  SHFL.IDX PT, R0, R5, R4, 0x1f ;  /* 0x00001f0405007589 */ /* 0x004e6400000e0000 */
[----:B-1----:R-:W-:-:S05]  /*03d0*/  IMAD.IADD R0, R0, 0x1, R9 ;  /* 0x0000000100007824 */ /* 0x002fca00078e0209 */
[----:B0-----:R-:W-:Y:S02]  /*03e0*/  ISETP.GE.U32.AND P0, PT, R0, UR4, PT ;  /* 0x0000000400007c0c */ /* 0x001fe4000bf06070 */
[----:B------:R-:W-:-:S04]  /*03f0*/  SHF.R.S32.HI R9, RZ, 0x1f, R0 ;  /* 0x0000001fff097819 */ /* 0x000fc80000011400 */
[----:B------:R-:W-:-:S13]  /*0400*/  ISETP.GE.U32.AND.EX P0, PT, R9, UR5, PT, P0 ;  /* 0x0000000509007c0c */ /* 0x000fda000bf06100 */
[----:B------:R-:W-:Y:S05]  /*0410*/  @P0 BRA `(.L_x_4) ;  /* 0x00000000002c0947 */ /* 0x000fea0003800000 */
[----:B------:R-:W0:Y:S02]  /*0420*/  LDCU.64 UR4, c[0x0][0x3c0] ;  /* 0x00007800ff0477ac */ /* 0x000e240008000a00 */
[----:B0-----:R-:W-:-:S04]  /*0430*/  LEA R2, P0, R0, UR4, 0x3 ;  /* 0x0000000400027c11 */ /* 0x001fc8000f8018ff */
[----:B------:R-:W-:-:S05]  /*0440*/  LEA.HI.X R3, R0, UR5, R9, 0x3, P0 ;  /* 0x0000000500037c11 */ /* 0x000fca00080f1c09 */
[----:B------:R0:W-:Y:S04]  /*0450*/  STG.E desc[UR36][R2.64], R24 ;  /* 0x0000001802007986 */ /* 0x0001e8000c101924 */
[----:B------:R0:W-:Y:S02]  /*0460*/  STG.E desc[UR36][R2.64+0x4], R19 ;  /* 0x0000041302007986 */ /* 0x0001e4000c101924 */
.L_x_1:
[----:B------:R-:W-:Y:S05]  /*0470*/  BSYNC.RECONVERGENT B6 ;  /* 0x0000000000067941 */ /* 0x000fea0003800200 */
.L_x_0:
[----:B------:R-:W1:Y:S01]  /*0480*/  LDCU UR4, c[0x0][0x3b8] ;  /* 0x00007700ff0477ac */ /* 0x000e620008000800 */
[----:B0-----:R-:W-:-:S05]  /*0490*/  VIADD R19, R19, 0x1 ;  /* 0x0000000113137836 */ /* 0x001fca0000000000 */
[----:B-1----:R-:W-:-:S13]  /*04a0*/  ISETP.NE.AND P0, PT, R19, UR4, PT ;  /* 0x0000000413007c0c */ /* 0x002fda000bf05270 */
[----:B------:R-:W-:Y:S05]  /*04b0*/  @P0 BRA `(.L_x_5) ;  /* 0xfffffffc00300947 */ /* 0x000fea000383ffff */
[----:B------:R-:W-:Y:S05]  /*04c0*/  EXIT ;  /* 0x000000000000794d */ /* 0x000fea0003800000 */
.L_x_4:
[----:B------:R-:W0:Y:S01]  /*04d0*/  LDC.64 R4, c[0x0][0x3d8] ;  /* 0x0000f600ff047b82 */ /* 0x000e220000000a00 */
[----:B------:R-:W-:Y:S02]  /*04e0*/  VOTEU.ANY UR4, UPT, PT ;  /* 0x0000000000047886 */ /* 0x000fe400038e0100 */
[----:B------:R-:W-:Y:S02]  /*04f0*/  UFLO.U32 UR5, UR4 ;  /* 0x00000004000572bd */ /* 0x000fe400080e0000 */
[----:B------:R-:W-:-:S04]  /*0500*/  UPOPC UR4, UR4 ;  /* 0x00000004000472bf */ /* 0x000fc80008000000 */
[----:B------:R-:W-:Y:S01]  /*0510*/  ISETP.EQ.U32.AND P0, PT, R7, UR5, PT ;  /* 0x0000000507007c0c */ /* 0x000fe2000bf02070 */
[----:B------:R-:W-:Y:S02]  /*0520*/  IMAD.MOV.U32 R7, RZ, RZ, 0x1 ;  /* 0x00000001ff077424 */ /* 0x000fe400078e00ff */
[----:B------:R-:W-:-:S03]  /*0530*/  IMAD R9, RZ, RZ, -UR4 ;  /* 0x80000004ff097e24 */ /* 0x000fc6000f8e02ff */
[----:B0-----:R-:W-:Y:S07]  /*0540*/  ATOMG.E.EXCH.STRONG.GPU PT, RZ, desc[UR36][R4.64], R7 ;  /* 0x8000000704ff79a8 */ /* 0x001fee000c1ef124 */
[----:B------:R-:W-:Y:S01]  /*0550*/  @P0 REDG.E.ADD.STRONG.GPU desc[UR36][R2.64], R9 ;  /* 0x000000090200098e */ /* 0x000fe2000c12e124 */
[----:B------:R-:W-:Y:S05]  /*0560*/  EXIT ;  /* 0x000000000000794d */ /* 0x000fea0003800000 */
        .type           $_Z12regex_kernelPKcPKiS2_iS0_S2_S2_iP5MatchPimS5_$_Z18simple_regex_matchPKcS0_,@function
        .size           $_Z12regex_kernelPKcPKiS2_iS0_S2_S2_iP5MatchPimS5_$_Z18simple_regex_matchPKcS0_,(.L_x_13 - $_Z12regex_kernelPKcPKiS2_iS0_S2_S2_iP5MatchPimS5_$_Z18simple_regex_matchPKcS0_)
$_Z12regex_kernelPKcPKiS2_iS0_S2_S2_iP5MatchPimS5_$_Z18simple_regex_matchPKcS0_:
[----:B------:R-:W-:-:S05]  /*0570*/  VIADD R1, R1, 0xffffffc0 ;  /* 0xffffffc001017836 */ /* 0x000fca0000000000 */
[----:B------:R-:W-:Y:S04]  /*0580*/  STL [R1+0x3c], R31 ;  /* 0x00003c1f01007387 */ /* 0x000fe80000100800 */
[----:B------:R-:W-:Y:S04]  /*0590*/  STL [R1+0x38], R30 ;  /* 0x0000381e01007387 */ /* 0x000fe80000100800 */
[----:B------:R0:W-:Y:S04]  /*05a0*/  STL [R1+0x34], R28 ;  /* 0x0000341c01007387 */ /* 0x0001e80000100800 */
[----:B------:R1:W-:Y:S04]  /*05b0*/  STL [R1+0x30], R27 ;  /* 0x0000301b01007387 */ /* 0x0003e80000100800 */
[----:B------:R-:W-:Y:S01]  /*05c0*/  STL [R1+0x2c], R26 ;  /* 0x00002c1a01007387 */ /* 0x000fe20000100800 */
[----:B0-----:R-:W0:Y:S05]  /*05d0*/  BMOV.32.CLEAR R28, B7 ;  /* 0x00000000071c7355 */ /* 0x001e2a0000100000 */
[----:B------:R-:W-:Y:S01]  /*05e0*/  STL [R1+0x28], R25 ;  /* 0x0000281901007387 */ /* 0x000fe20000100800 */
[----:B-1----:R-:W1:Y:S05]  /*05f0*/  BMOV.32.CLEAR R27, B6 ;  /* 0x00000000061b7355 */ /* 0x002e6a0000100000 */
[----:B------:R-:W-:Y:S04]  /*0600*/  STL [R1+0x24], R24 ;  /* 0x0000241801007387 */ /* 0x000fe80000100800 */
[----:B------:R-:W-:Y:S04]  /*0610*/  STL [R1+0x20], R23 ;  /* 0x0000201701007387 */ /* 0x000fe80000100800 */
[----:B------:R-:W-:Y:S04]  /*0620*/  STL [R1+0x1c], R22 ;  /* 0x00001c1601007387 */ /* 0x000fe80000100800 */
[----:B------:R-:W-:Y:S04]  /*0630*/  STL [R1+0x18], R21 ;  /* 0x0000181501007387 */ /* 0x000fe80000100800 */
[----:B------:R-:W-:Y:S04]  /*0640*/  STL [R1+0x14], R20 ;  /* 0x0000141401007387 */ /* 0x000fe80000100800 */
[----:B------:R2:W-:Y:S04]  /*0650*/  STL [R1+0x10], R19 ;  /* 0x0000101301007387 */ /* 0x0005e80000100800 */
[----:B------:R3:W-:Y:S04]  /*0660*/  STL [R1+0xc], R18 ;  /* 0x00000c1201007387 */ /* 0x0007e80000100800 */
[----:B------:R4:W-:Y:S01]  /*0670*/  STL [R1+0x8], R17 ;  /* 0x0000081101007387 */ /* 0x0009e20000100800 */
[----:B--2---:R-:W-:-:S03]  /*0680*/  IMAD.MOV.U32 R19, RZ, RZ, R5 ;  /* 0x000000ffff137224 */ /* 0x004fc600078e0005 */
[----:B------:R4:W-:Y:S01]  /*0690*/  STL [R1+0x4], R16 ;  /* 0x0000041001007387 */ /* 0x0009e20000100800 */
[----:B---3--:R-:W-:-:S03]  /*06a0*/  IMAD.MOV.U32 R18, RZ, RZ, R4 ;  /* 0x000000ffff127224 */ /* 0x008fc600078e0004 */
[----:B------:R4:W-:Y:S01]  /*06b0*/  STL [R1], R2 ;  /* 0x0000000201007387 */ /* 0x0009e20000100800 */
[----:B------:R-:W2:Y:S02]  /*06c0*/  LDC.64 R30, c[0x0][0x358] ;  /* 0x0000d600ff1e7b82 */ /* 0x000ea40000000a00 */
[----:B--2---:R-:W-:Y:S02]  /*06d0*/  R2UR UR4, R30 ;  /* 0x000000001e0472ca */ /* 0x004fe400000e0000 */
[----:B------:R-:W-:-:S13]  /*06e0*/  R2UR UR5, R31 ;  /* 0x000000001f0572ca */ /* 0x000fda00000e0000 */
[----:B------:R-:W2:Y:S01]  /*06f0*/  LD.E.U8 R0, desc[UR4][R18.64] ;  /* 0x0000000412007980 */ /* 0x000ea2000c101100 */
[----:B------:R-:W-:Y:S01]  /*0700*/  BSSY.RECONVERGENT B7, `(.L_x_6) ;  /* 0x000004e000077945 */ /* 0x000fe20003800200 */
[----:B------:R-:W-:Y:S01]  /*0710*/  IMAD.MOV.U32 R4, RZ, RZ, 0x1 ;  /* 0x00000001ff047424 */ /* 0x000fe200078e00ff */
[----:B--2---:R-:W-:-:S13]  /*0720*/  ISETP.NE.AND P0, PT, R0, RZ, PT ;  /* 0x000000ff0000720c */ /* 0x004fda0003f05270 */
[----:B01--4-:R-:W-:Y:S05]  /*0730*/  @!P0 BRA `(.L_x_7) ;  /* 0x0000000400288947 */ /* 0x013fea0003800000 */
[----:B------:R-:W-:Y:S02]  /*0740*/  IMAD.MOV.U32 R22, RZ, RZ, R18 ;  /* 0x000000ffff167224 */ /* 0x000fe400078e0012 */
[----:B------:R-:W-:Y:S02]  /*0750*/  IMAD.MOV.U32 R24, RZ, RZ, R6 ;  /* 0x000000ffff187224 */ /* 0x000fe400078e0006 */
[----:B------:R-:W-:-:S07]  /*0760*/  IMAD.MOV.U32 R23, RZ, RZ, R7 ;  /* 0x000000ffff177224 */ /* 0x000fce00078e0007 */
.L_x_11:
[----:B------:R-:W-:Y:S01]  /*0770*/  R2UR UR4, R30 ;  /* 0x000000001e0472ca */ /* 0x000fe200000e0000 */
[----:B------:R-:W-:Y:S01]  /*0780*/  IMAD.MOV.U32 R4, RZ, RZ, R22 ;  /* 0x000000ffff047224 */ /* 0x000fe200078e0016 */
[----:B------:R-:W-:Y:S01]  /*0790*/  R2UR UR5, R31 ;  /* 0x000000001f0572ca */ /* 0x000fe200000e0000 */
[----:B------:R-:W-:-:S12]  /*07a0*/  IMAD.MOV.U32 R5, RZ, RZ, R19 ;  /* 0x000000ffff057224 */ /* 0x000fd800078e0013 */
[----:B------:R0:W5:Y:S01]  /*07b0*/  LD.E.U8 R17, desc[UR4][R4.64+0x1] ;  /* 0x0000010404117980 */ /* 0x000162000c101100 */
[C---:B------:R-:W-:Y:S01]  /*07c0*/  IADD3 RZ, P0, PT, R22.reuse, 0x1, RZ ;  /* 0x0000000116ff7810 */ /* 0x040fe20007f1e0ff */
[----:B------:R-:W-:Y:S01]  /*07d0*/  BSSY.RELIABLE B6, `(.L_x_8) ;  /* 0x000002e000067945 */ /* 0x000fe20003800100 */
[----:B------:R-:W-:Y:S01]  /*07e0*/  IADD3 R16, P1, PT, R22, 0x2, RZ ;  /* 0x0000000216107810 */ /* 0x000fe20007f3e0ff */
[----:B------:R-:W-:Y:S02]  /*07f0*/  IMAD.MOV.U32 R26, RZ, RZ, R24 ;  /* 0x000000ffff1a7224 */ /* 0x000fe400078e0018 */
[----:B------:R-:W-:Y:S02]  /*0800*/  IMAD.MOV.U32 R25, RZ, RZ, R23 ;  /* 0x000000ffff197224 */ /* 0x000fe400078e0017 */
[--C-:B------:R-:W-:Y:S02]  /*0810*/  IMAD.X R18, RZ, RZ, R19.reuse, P0 ;  /* 0x000000ffff127224 */ /* 0x100fe400000e0613 */
[----:B0-----:R-:W-:-:S07]  /*0820*/  IMAD.X R2, RZ, RZ, R19, P1 ;  /* 0x000000ffff027224 */ /* 0x001fce00008e0613 */
.L_x_10:
[----:B-----5:R-:W-:-:S13]  /*0830*/  ISETP.NE.AND P0, PT, R17, 0x2a, PT ;  /* 0x0000002a1100780c */ /* 0x020fda0003f05270 */
[----:B------:R-:W-:Y:S05]  /*0840*/  @P0 BRA `(.L_x_9) ;  /* 0x0000000000980947 */ /* 0x000fea0003800000 */
[----:B------:R-:W-:Y:S01]  /*0850*/  IMAD.MOV.U32 R4, RZ, RZ, R16 ;  /* 0x000000ffff047224 */ /* 0x000fe200078e0010 */
[----:B------:R-:W-:Y:S01]  /*0860*/  MOV R20, 0x8c0 ;  /* 0x000008c000147802 */ /* 0x000fe20000000f00 */
[----:B------:R-:W-:Y:S02]  /*0870*/  IMAD.MOV.U32 R5, RZ, RZ, R2 ;  /* 0x000000ffff057224 */ /* 0x000fe400078e0002 */
[----:B------:R-:W-:Y:S02]  /*0880*/  IMAD.MOV.U32 R6, RZ, RZ, R26 ;  /* 0x000000ffff067224 */ /* 0x000fe400078e001a */
[----:B------:R-:W-:Y:S02]  /*0890*/  IMAD.MOV.U32 R7, RZ, RZ, R25 ;  /* 0x000000ffff077224 */ /* 0x000fe400078e0019 */
[----:B------:R-:W-:-:S07]  /*08a0*/  IMAD.MOV.U32 R21, RZ, RZ, 0x0 ;  /* 0x00000000ff157424 */ /* 0x000fce00078e00ff */
[----:B------:R-:W-:Y:S05]  /*08b0*/  CALL.REL.NOINC `($_Z12regex_kernelPKcPKiS2_iS0_S2_S2_iP5MatchPimS5_$_Z18simple_regex_matchPKcS0_) ;  /* 0xfffffffc002c7944 */ /* 0x000fea0003c3ffff */
[----:B------:R-:W-:Y:S01]  /*08c0*/  PRMT R0, R4, 0x9910, RZ ;  /* 0x0000991004007816 */ /* 0x000fe200000000ff */
[----:B------:R-:W-:-:S03]  /*08d0*/  IMAD.MOV.U32 R4, RZ, RZ, 0x1 ;  /* 0x00000001ff047424 */ /* 0x000fc600078e00ff */
[----:B------:R-:W-:-:S13]  /*08e0*/  ISETP.NE.AND P0, PT, R0, RZ, PT ;  /* 0x000000ff0000720c */ /* 0x000fda0003f05270 */
[----:B------:R-:W-:Y:S05]  /*08f0*/  @P0 BREAK.RELIABLE B6 ;  /* 0x0000000000060942 */ /* 0x000fea0003800100 */
[----:B------:R-:W-:Y:S05]  /*0900*/  @P0 BRA `(.L_x_7) ;  /* 0x0000000000b40947 */ /* 0x000fea0003800000 */
[----:B------:R-:W-:Y:S01]  /*0910*/  R2UR UR4, R30 ;  /* 0x000000001e0472ca */ /* 0x000fe200000e0000 */
[----:B------:R-:W-:Y:S01]  /*0920*/  IMAD.MOV.U32 R6, RZ, RZ, R26 ;  /* 0x000000ffff067224 */ /* 0x000fe200078e001a */
[----:B------:R-:W-:Y:S01]  /*0930*/  R2UR UR5, R31 ;  /* 0x000000001f0572ca */ /* 0x000fe200000e0000 */
[----:B------:R-:W-:-:S12]  /*0940*/  IMAD.MOV.U32 R7, RZ, RZ, R25 ;  /* 0x000000ffff077224 */ /* 0x000fd800078e0019 */
[----:B------:R-:W2:Y:S01]  /*0950*/  LD.E.U8 R3, desc[UR4][R6.64] ;  /* 0x0000000406037980 */ /* 0x000ea2000c101100 */
[----:B------:R-:W-:Y:S02]  /*0960*/  PRMT R4, RZ, 0x7610, R4 ;  /* 0x00007610ff047816 */ /* 0x000fe40000000004 */
[----:B--2---:R-:W-:-:S13]  /*0970*/  ISETP.NE.AND P0, PT, R3, RZ, PT ;  /* 0x000000ff0300720c */ /* 0x004fda0003f05270 */
[----:B------:R-:W-:Y:S05]  /*0980*/  @!P0 BREAK.RELIABLE B6 ;  /* 0x0000000000068942 */ /* 0x000fea0003800100 */
[----:B------:R-:W-:Y:S05]  /*0990*/  @!P0 BRA `(.L_x_7) ;  /* 0x0000000000908947 */ /* 0x000fea0003800000 */
[----:B------:R-:W-:Y:S01]  /*09a0*/  R2UR UR4, R30 ;  /* 0x000000001e0472ca */ /* 0x000fe200000e0000 */
[----:B------:R-:W-:Y:S01]  /*09b0*/  IMAD.MOV.U32 R6, RZ, RZ, R22 ;  /* 0x000000ffff067224 */ /* 0x000fe200078e0016 */
[----:B------:R-:W-:Y:S01]  /*09c0*/  R2UR UR5, R31 ;  /* 0x000000001f0572ca */ /* 0x000fe200000e0000 */
[----:B------:R-:W-:-:S12]  /*09d0*/  IMAD.MOV.U32 R7, RZ, RZ, R19 ;  /* 0x000000ffff077224 */ /* 0x000fd800078e0013 */
[----:B------:R-:W2:Y:S02]  /*09e0*/  LD.E.U8 R0, desc[UR4][R6.64] ;  /* 0x0000000406007980 */ /* 0x000ea4000c101100 */
[C---:B--2---:R-:W-:Y:S02]  /*09f0*/  ISETP.NE.AND P0, PT, R0.reuse, R3, PT ;  /* 0x000000030000720c */ /* 0x044fe40003f05270 */
[----:B------:R-:W-:-:S13]  /*0a00*/  ISETP.NE.AND P1, PT, R0, 0x2e, PT ;  /* 0x0000002e0000780c */ /* 0x000fda0003f25270 */
[----:B------:R-:W-:Y:S05]  /*0a10*/  @P0 BREAK.RELIABLE P1, B6 ;  /* 0x0000000000060942 */ /* 0x000fea0000800100 */
[----:B------:R-:W-:Y:S05]  /*0a20*/  @P0 BRA P1, `(.L_x_7) ;  /* 0x00000000006c0947 */ /* 0x000fea0000800000 */
[----:B------:R-:W-:Y:S02]  /*0a30*/  PRMT R3, R0, 0x9910, RZ ;  /* 0x0000991000037816 */ /* 0x000fe400000000ff */
[----:B------:R-:W-:Y:S02]  /*0a40*/  IADD3 R26, P1, PT, R26, 0x1, RZ ;  /* 0x000000011a1a7810 */ /* 0x000fe40007f3e0ff */
[----:B------:R-:W-:-:S03]  /*0a50*/  ISETP.NE.AND P0, PT, R3, RZ, PT ;  /* 0x000000ff0300720c */ /* 0x000fc60003f05270 */
[----:B------:R-:W-:-:S10]  /*0a60*/  IMAD.X R25, RZ, RZ, R25, P1 ;  /* 0x000000ffff197224 */ /* 0x000fd400008e0619 */
[----:B------:R-:W-:Y:S05]  /*0a70*/  @!P0 BREAK.RELIABLE B6 ;  /* 0x0000000000068942 */ /* 0x000fea0003800100 */
[----:B------:R-:W-:Y:S05]  /*0a80*/  @P0 BRA `(.L_x_10) ;  /* 0xfffffffc00680947 */ /* 0x000fea000383ffff */
[----:B------:R-:W-:Y:S01]  /*0a90*/  IMAD.MOV.U32 R4, RZ, RZ, 0x1 ;  /* 0x00000001ff047424 */ /* 0x000fe200078e00ff */
[----:B------:R-:W-:Y:S06]  /*0aa0*/  BRA `(.L_x_7) ;  /* 0x00000000004c7947 */ /* 0x000fec0003800000 */
.L_x_9:
[----:B------:R-:W-:Y:S05]  /*0ab0*/  BSYNC.RELIABLE B6 ;  /* 0x0000000000067941 */ /* 0x000fea0003800100 */
.L_x_8:
[----:B------:R-:W-:Y:S01]  /*0ac0*/  R2UR UR4, R30 ;  /* 0x000000001e0472ca */ /* 0x000fe200000e0000 */
[----:B------:R-:W-:Y:S01]  /*0ad0*/  IMAD.MOV.U32 R25, RZ, RZ, R23 ;  /* 0x000000ffff197224 */ /* 0x000fe200078e0017 */
[----:B------:R-:W-:-:S13]  /*0ae0*/  R2UR UR5, R31 ;  /* 0x000000001f0572ca */ /* 0x000fda00000e0000 */
[----:B------:R-:W2:Y:S01]  /*0af0*/  LD.E.U8 R2, desc[UR4][R24.64] ;  /* 0x0000000418027980 */ /* 0x000ea2000c101100 */
[----:B------:R-:W-:Y:S02]  /*0b00*/  PRMT R3, R0, 0x9910, RZ ;  /* 0x0000991000037816 */ /* 0x000fe400000000ff */
[----:B------:R-:W-:Y:S02]  /*0b10*/  PRMT R4, RZ, 0x7610, R4 ;  /* 0x00007610ff047816 */ /* 0x000fe40000000004 */
[----:B--2---:R-:W-:-:S04]  /*0b20*/  ISETP.NE.AND P0, PT, R3, R2, PT ;  /* 0x000000020300720c */ /* 0x004fc80003f05270 */
[----:B------:R-:W-:-:S04]  /*0b30*/  ISETP.NE.AND P0, PT, R3, 0x2e, P0 ;  /* 0x0000002e0300780c */ /* 0x000fc80000705270 */
[----:B------:R-:W-:-:S13]  /*0b40*/  ISETP.EQ.OR P0, PT, R2, RZ, P0 ;  /* 0x000000ff0200720c */ /* 0x000fda0000702670 */
[----:B------:R-:W-:Y:S05]  /*0b50*/  @P0 BRA `(.L_x_7) ;  /* 0x0000000000200947 */ /* 0x000fea0003800000 */
[C---:B------:R-:W-:Y:S01]  /*0b60*/  ISETP.NE.AND P0, PT, R17.reuse, RZ, PT ;  /* 0x000000ff1100720c */ /* 0x040fe20003f05270 */
[----:B------:R-:W-:Y:S01]  /*0b70*/  VIADD R22, R22, 0x1 ;  /* 0x0000000116167836 */ /* 0x000fe20000000000 */
[----:B------:R-:W-:Y:S01]  /*0b80*/  IADD3 R24, P1, PT, R24, 0x1, RZ ;  /* 0x0000000118187810 */ /* 0x000fe20007f3e0ff */
[----:B------:R-:W-:Y:S01]  /*0b90*/  IMAD.MOV.U32 R19, RZ, RZ, R18 ;  /* 0x000000ffff137224 */ /* 0x000fe200078e0012 */
[----:B------:R-:W-:-:S03]  /*0ba0*/  PRMT R0, R17, 0x7610, R0 ;  /* 0x0000761011007816 */ /* 0x000fc60000000000 */
[----:B------:R-:W-:-:S06]  /*0bb0*/  IMAD.X R23, RZ, RZ, R23, P1 ;  /* 0x000000ffff177224 */ /* 0x000fcc00008e0617 */
[----:B------:R-:W-:Y:S05]  /*0bc0*/  @P0 BRA `(.L_x_11) ;  /* 0xfffffff800e80947 */ /* 0x000fea000383ffff */
[----:B------:R-:W-:-:S07]  /*0bd0*/  IMAD.MOV.U32 R4, RZ, RZ, 0x1 ;  /* 0x00000001ff047424 */ /* 0x000fce00078e00ff */
.L_x_7:
[----:B------:R-:W-:Y:S05]  /*0be0*/  BSYNC.RECONVERGENT B7 ;  /* 0x0000000000077941 */ /* 0x000fea0003800200 */
.L_x_6:
[----:B------:R-:W2:Y:S01]  /*0bf0*/  LDL R20, [R1+0x14] ;  /* 0x0000140001147983 */ /* 0x000ea20000100800 */
[----:B------:R0:W-:Y:S05]  /*0c00*/  BMOV.32 B6, R27 ;  /* 0x0000001b06007356 */ /* 0x0001ea0000000000 */
[----:B------:R-:W2:Y:S01]  /*0c10*/  LDL R21, [R1+0x18] ;  /* 0x0000180001157983 */ /* 0x000ea20000100800 */
[----:B------:R1:W-:Y:S05]  /*0c20*/  BMOV.32 B7, R28 ;  /* 0x0000001c07007356 */ /* 0x0003ea0000000000 */
[----:B------:R-:W2:Y:S01]  /*0c30*/  LDL R2, [R1] ;  /* 0x0000000001027983 */ /* 0x000ea20000100800 */
[----:B------:R-:W-:-:S03]  /*0c40*/  LOP3.LUT R4, R4, 0xffff, RZ, 0xc0, !PT ;  /* 0x0000ffff04047812 */ /* 0x000fc600078ec0ff */
[----:B------:R-:W2:Y:S04]  /*0c50*/  LDL R16, [R1+0x4] ;  /* 0x0000040001107983 */ /* 0x000ea80000100800 */
        /* <DEDUP_REMOVED lines=8> */
[----:B0-----:R-:W2:Y:S04]  /*0ce0*/  LDL R27, [R1+0x30] ;  /* 0x00003000011b7983 */ /* 0x001ea80000100800 */
[----:B-1----:R-:W2:Y:S04]  /*0cf0*/  LDL R28, [R1+0x34] ;  /* 0x00003400011c7983 */ /* 0x002ea80000100800 */
[----:B------:R-:W2:Y:S04]  /*0d00*/  LDL R30, [R1+0x38] ;  /* 0x00003800011e7983 */ /* 0x000ea80000100800 */
[----:B------:R0:W2:Y:S02]  /*0d10*/  LDL R31, [R1+0x3c] ;  /* 0x00003c00011f7983 */ /* 0x0000a40000100800 */
[----:B0-----:R-:W-:Y:S01]  /*0d20*/  VIADD R1, R1, 0x40 ;  /* 0x0000004001017836 */ /* 0x001fe20000000000 */
[----:B--2---:R-:W-:Y:S06]  /*0d30*/  RET.REL.NODEC R20 `(_Z12regex_kernelPKcPKiS2_iS0_S2_S2_iP5MatchPimS5_) ;  /* 0xfffffff014b07950 */ /* 0x004fec0003c3ffff */
.L_x_12:
[----:B------:R-:W-:-:S00]  /*0d40*/  BRA `(.L_x_12) ;  /* 0xfffffffc00fc7947 */ /* 0x000fc0000383ffff */
[----:B------:R-:W-:-:S00]  /*0d50*/  NOP ;  /* 0x0000000000007918 */ /* 0x000fc00000000000 */
        /* <DEDUP_REMOVED lines=10> */
.L_x_13:


//--------------------- .nv.shared.reserved.0     --------------------------
	.section	.nv.shared.reserved.0,"aw",@nobits
	.weak		__nv_reservedSMEM_offset_0_alias
	.size		__nv_reservedSMEM_offset_0_alias, 0, 64
	.other		__nv_reservedSMEM_offset_0_alias,@"STO_CUDA_RESERVED_SHARED STV_DEFAULT"
__nv_reservedSMEM_offset_0_alias:
	.zero		0
	.zero		64


//--------------------- .nv.constant0._Z12regex_kernelPKcPKiS2_iS0_S2_S2_iP5MatchPimS5_ --------------------------
	.section	.nv.constant0._Z12regex_kernelPKcPKiS2_iS0_S2_S2_iP5MatchPimS5_,"a",@progbits
	.sectionflags	@""
	.align	4
.nv.constant0._Z12regex_kernelPKcPKiS2_iS0_S2_S2_iP5MatchPimS5_:
	.zero		992


//--------------------- SYMBOLS --------------------------

	.type		.nv.reservedSmem.offset0,@object
	.size		.nv.reservedSmem.offset0,0x4
